//
// Generated by NVIDIA NVVM Compiler
//
// Compiler Build ID: CL-36424714
// Cuda compilation tools, release 13.0, V13.0.88
// Based on NVVM 20.0.0
//

.version 9.0
.target sm_100
.address_size 64

	// .globl	_Z8adderboiPiS_S_

.visible .entry _Z8adderboiPiS_S_(
	.param .u64 .ptr .align 1 _Z8adderboiPiS_S__param_0,
	.param .u64 .ptr .align 1 _Z8adderboiPiS_S__param_1,
	.param .u64 .ptr .align 1 _Z8adderboiPiS_S__param_2
)
{
	.reg .b32 	%r<8>;
	.reg .b64 	%rd<11>;

	ld.param.u64 	%rd1, [_Z8adderboiPiS_S__param_0];
	ld.param.u64 	%rd2, [_Z8adderboiPiS_S__param_1];
	ld.param.u64 	%rd3, [_Z8adderboiPiS_S__param_2];
	cvta.to.global.u64 	%rd4, %rd3;
	cvta.to.global.u64 	%rd5, %rd2;
	cvta.to.global.u64 	%rd6, %rd1;
	mov.u32 	%r1, %tid.x;
	mov.u32 	%r2, %ctaid.x;
	mov.u32 	%r3, %ntid.x;
	mad.lo.s32 	%r4, %r2, %r3, %r1;
	mul.wide.s32 	%rd7, %r4, 4;
	add.s64 	%rd8, %rd6, %rd7;
	ld.global.u32 	%r5, [%rd8];
	add.s64 	%rd9, %rd5, %rd7;
	ld.global.u32 	%r6, [%rd9];
	add.s32 	%r7, %r6, %r5;
	add.s64 	%rd10, %rd4, %rd7;
	st.global.u32 	[%rd10], %r7;
	ret;

}


// ===== COMPILED SASS (sm_100) =====

	.target	sm_100

	.elftype	@"ET_EXEC"


//--------------------- .note.nv.tkinfo           --------------------------
	.section	.note.nv.tkinfo,"",@"SHT_NOTE"
	.sectionflags	@"SHF_NOTE_NV_TKINFO"
	.tkinfo
        /*0018*/ 	.word	0x00000002
        /*0030*/ 	.string	""
        /*0030*/ 	.string	"ptxas"
        /*0030*/ 	.string	"Cuda compilation tools, release 13.0, V13.0.88"
        /*0030*/ 	.string	"Build cuda_13.0.r13.0/compiler.36424714_0"
        /*0030*/ 	.string	"-arch sm_100 -m 64 "



//--------------------- .note.nv.cuinfo           --------------------------
	.section	.note.nv.cuinfo,"",@"SHT_NOTE"
	.sectionflags	@"SHF_NOTE_NV_CUINFO"
        /*0018*/ 	.short	0x0002
        /*001a*/ 	.short	0x0064
        /*001c*/ 	.short	0x0082
	.zero		2


//--------------------- .nv.info                  --------------------------
	.section	.nv.info,"",@"SHT_CUDA_INFO"
	.align	4


	//----- nvinfo : EIATTR_REGCOUNT
	.align		4
        /*0000*/ 	.byte	0x04, 0x2f
        /*0002*/ 	.short	(.L_1 - .L_0)
	.align		4
.L_0:
        /*0004*/ 	.word	index@(_Z8adderboiPiS_S_)
        /*0008*/ 	.word	0x0000000c


	//----- nvinfo : EIATTR_FRAME_SIZE
	.align		4
.L_1:
        /*000c*/ 	.byte	0x04, 0x11
        /*000e*/ 	.short	(.L_3 - .L_2)
	.align		4
.L_2:
        /*0010*/ 	.word	index@(_Z8adderboiPiS_S_)
        /*0014*/ 	.word	0x00000000


	//----- nvinfo : EIATTR_MIN_STACK_SIZE
	.align		4
.L_3:
        /*0018*/ 	.byte	0x04, 0x12
        /*001a*/ 	.short	(.L_5 - .L_4)
	.align		4
.L_4:
        /*001c*/ 	.word	index@(_Z8adderboiPiS_S_)
        /*0020*/ 	.word	0x00000000
.L_5:


//--------------------- .nv.compat                --------------------------
	.section	.nv.compat,"",@"SHT_CUDA_COMPAT_INFO"
	.align	4
        /*0000*/ 	.byte	0x02, 0x09, 0x00, 0x00, 0x02, 0x02, 0x01, 0x00, 0x02, 0x05, 0x05, 0x00, 0x03, 0x07, 0x01, 0x01
        /*0010*/ 	.byte	0x02, 0x03, 0x00, 0x00, 0x02, 0x06, 0x01, 0x00, 0x04, 0x0b, 0x08, 0x00, 0x09, 0x00, 0x00, 0x00
        /*0020*/ 	.byte	0x00, 0x00, 0x00, 0x00


//--------------------- .nv.info._Z8adderboiPiS_S_ --------------------------
	.section	.nv.info._Z8adderboiPiS_S_,"",@"SHT_CUDA_INFO"
	.sectionflags	@""
	.align	4


	//----- nvinfo : EIATTR_CUDA_API_VERSION
	.align		4
        /*0000*/ 	.byte	0x04, 0x37
        /*0002*/ 	.short	(.L_7 - .L_6)
.L_6:
        /*0004*/ 	.word	0x00000082


	//----- nvinfo : EIATTR_KPARAM_INFO
	.align		4
.L_7:
        /*0008*/ 	.byte	0x04, 0x17
        /*000a*/ 	.short	(.L_9 - .L_8)
.L_8:
        /*000c*/ 	.word	0x00000000
        /*0010*/ 	.short	0x0002
        /*0012*/ 	.short	0x0010
        /*0014*/ 	.byte	0x00, 0xf5, 0x21, 0x00


	//----- nvinfo : EIATTR_KPARAM_INFO
	.align		4
.L_9:
        /*0018*/ 	.byte	0x04, 0x17
        /*001a*/ 	.short	(.L_11 - .L_10)
.L_10:
        /*001c*/ 	.word	0x00000000
        /*0020*/ 	.short	0x0001
        /*0022*/ 	.short	0x0008
        /*0024*/ 	.byte	0x00, 0xf5, 0x21, 0x00


	//----- nvinfo : EIATTR_KPARAM_INFO
	.align		4
.L_11:
        /*0028*/ 	.byte	0x04, 0x17
        /*002a*/ 	.short	(.L_13 - .L_12)
.L_12:
        /*002c*/ 	.word	0x00000000
        /*0030*/ 	.short	0x0000
        /*0032*/ 	.short	0x0000
        /*0034*/ 	.byte	0x00, 0xf5, 0x21, 0x00


	//----- nvinfo : EIATTR_SPARSE_MMA_MASK
	.align		4
.L_13:
        /*0038*/ 	.byte	0x03, 0x50
        /*003a*/ 	.short	0x0000


	//----- nvinfo : EIATTR_MAXREG_COUNT
	.align		4
        /*003c*/ 	.byte	0x03, 0x1b
        /*003e*/ 	.short	0x00ff


	//----- nvinfo : EIATTR_MERCURY_ISA_VERSION
	.align		4
        /*0040*/ 	.byte	0x03, 0x5f
        /*0042*/ 	.short	0x0101


	//----- nvinfo : EIATTR_VRC_CTA_INIT_COUNT
	.align		4
        /*0044*/ 	.byte	0x02, 0x4a
	.zero		1
	.zero		1


	//----- nvinfo : EIATTR_EXIT_INSTR_OFFSETS
	.align		4
        /*0048*/ 	.byte	0x04, 0x1c
        /*004a*/ 	.short	(.L_15 - .L_14)


	//   ....[0]....
.L_14:
        /*004c*/ 	.word	0x00000100


	//----- nvinfo : EIATTR_CBANK_PARAM_SIZE
	.align		4
.L_15:
        /*0050*/ 	.byte	0x03, 0x19
        /*0052*/ 	.short	0x0018


	//----- nvinfo : EIATTR_PARAM_CBANK
	.align		4
        /*0054*/ 	.byte	0x04, 0x0a
        /*0056*/ 	.short	(.L_17 - .L_16)
	.align		4
.L_16:
        /*0058*/ 	.word	index@(.nv.constant0._Z8adderboiPiS_S_)
        /*005c*/ 	.short	0x0380
        /*005e*/ 	.short	0x0018


	//----- nvinfo : EIATTR_SW_WAR
	.align		4
.L_17:
        /*0060*/ 	.byte	0x04, 0x36
        /*0062*/ 	.short	(.L_19 - .L_18)
.L_18:
        /*0064*/ 	.word	0x00000008
.L_19:


//--------------------- .nv.callgraph             --------------------------
	.section	.nv.callgraph,"",@"SHT_CUDA_CALLGRAPH"
	.align	4
	.sectionentsize	8
	.align		4
        /*0000*/ 	.word	0x00000000
	.align		4
        /*0004*/ 	.word	0xffffffff
	.align		4
        /*0008*/ 	.word	0x00000000
	.align		4
        /*000c*/ 	.word	0xfffffffe
	.align		4
        /*0010*/ 	.word	0x00000000
	.align		4
        /*0014*/ 	.word	0xfffffffd
	.align		4
        /*0018*/ 	.word	0x00000000
	.align		4
        /*001c*/ 	.word	0xfffffffc


//--------------------- .text._Z8adderboiPiS_S_   --------------------------
	.section	.text._Z8adderboiPiS_S_,"ax",@progbits
	.align	128
        .global         _Z8adderboiPiS_S_
        .type           _Z8adderboiPiS_S_,@function
        .size           _Z8adderboiPiS_S_,(.L_x_1 - _Z8adderboiPiS_S_)
        .other          _Z8adderboiPiS_S_,@"STO_CUDA_ENTRY STV_DEFAULT"
_Z8adderboiPiS_S_:
.text._Z8adderboiPiS_S_:
[----:B------:R-:W-:Y:S01]  /*0000*/  LDC R1, c[0x0][0x37c] ;  /* 0x0000df00ff017b82 */ /* 0x000fe20000000800 */
[----:B------:R-:W0:Y:S07]  /*0010*/  S2R R9, SR_TID.X ;  /* 0x0000000000097919 */ /* 0x000e2e0000002100 */
[----:B------:R-:W0:Y:S01]  /*0020*/  S2UR UR6, SR_CTAID.X ;  /* 0x00000000000679c3 */ /* 0x000e220000002500 */
[----:B------:R-:W1:Y:S07]  /*0030*/  LDCU.64 UR4, c[0x0][0x358] ;  /* 0x00006b00ff0477ac */ /* 0x000e6e0008000a00 */
[----:B------:R-:W0:Y:S08]  /*0040*/  LDC R0, c[0x0][0x360] ;  /* 0x0000d800ff007b82 */ /* 0x000e300000000800 */
[----:B------:R-:W2:Y:S08]  /*0050*/  LDC.64 R2, c[0x0][0x380] ;  /* 0x0000e000ff027b82 */ /* 0x000eb00000000a00 */
[----:B------:R-:W3:Y:S01]  /*0060*/  LDC.64 R4, c[0x0][0x388] ;  /* 0x0000e200ff047b82 */ /* 0x000ee20000000a00 */
[----:B0-----:R-:W-:-:S07]  /*0070*/  IMAD R9, R0, UR6, R9 ;  /* 0x0000000600097c24 */ /* 0x001fce000f8e0209 */
[----:B------:R-:W0:Y:S01]  /*0080*/  LDC.64 R6, c[0x0][0x390] ;  /* 0x0000e400ff067b82 */ /* 0x000e220000000a00 */
[----:B--2---:R-:W-:-:S06]  /*0090*/  IMAD.WIDE R2, R9, 0x4, R2 ;  /* 0x0000000409027825 */ /* 0x004fcc00078e0202 */
[----:B-1----:R-:W2:Y:S01]  /*00a0*/  LDG.E R2, desc[UR4][R2.64] ;  /* 0x0000000402027981 */ /* 0x002ea2000c1e1900 */
[----:B---3--:R-:W-:-:S06]  /*00b0*/  IMAD.WIDE R4, R9, 0x4, R4 ;  /* 0x0000000409047825 */ /* 0x008fcc00078e0204 */
[----:B------:R-:W2:Y:S01]  /*00c0*/  LDG.E R5, desc[UR4][R4.64] ;  /* 0x0000000404057981 */ /* 0x000ea2000c1e1900 */
[----:B0-----:R-:W-:Y:S01]  /*00d0*/  IMAD.WIDE R6, R9, 0x4, R6 ;  /* 0x0000000409067825 */ /* 0x001fe200078e0206 */
[----:B--2---:R-:W-:-:S05]  /*00e0*/  IADD3 R9, PT, PT, R2, R5, RZ ;  /* 0x0000000502097210 */ /* 0x004fca0007ffe0ff */
[----:B------:R-:W-:Y:S01]  /*00f0*/  STG.E desc[UR4][R6.64], R9 ;  /* 0x0000000906007986 */ /* 0x000fe2000c101904 */
[----:B------:R-:W-:Y:S05]  /*0100*/  EXIT ;  /* 0x000000000000794d */ /* 0x000fea0003800000 */
.L_x_0:
[----:B------:R-:W-:-:S00]  /*0110*/  BRA `(.L_x_0) ;  /* 0xfffffffc00fc7947 */ /* 0x000fc0000383ffff */
[----:B------:R-:W-:-:S00]  /*0120*/  NOP ;  /* 0x0000000000007918 */ /* 0x000fc00000000000 */
        /* <DEDUP_REMOVED lines=13> */
.L_x_1:


//--------------------- .nv.shared.reserved.0     --------------------------
	.section	.nv.shared.reserved.0,"aw",@nobits
	.weak		__nv_reservedSMEM_offset_0_alias
	.size		__nv_reservedSMEM_offset_0_alias, 0, 64
	.other		__nv_reservedSMEM_offset_0_alias,@"STO_CUDA_RESERVED_SHARED STV_DEFAULT"
__nv_reservedSMEM_offset_0_alias:
	.zero		0
	.zero		64


//--------------------- .nv.constant0._Z8adderboiPiS_S_ --------------------------
	.section	.nv.constant0._Z8adderboiPiS_S_,"a",@progbits
	.sectionflags	@""
	.align	4
.nv.constant0._Z8adderboiPiS_S_:
	.zero		920


//--------------------- SYMBOLS --------------------------

	.type		.nv.reservedSmem.offset0,@object
	.size		.nv.reservedSmem.offset0,0x4
